	.headerflags	@"EF_CUDA_TEXMODE_UNIFIED EF_CUDA_64BIT_ADDRESS EF_CUDA_ACCELERATORS EF_CUDA_SM90 EF_CUDA_VIRTUAL_SM(EF_CUDA_SM90)"
	.elftype	@"ET_EXEC"


//--------------------- .nv.info                  --------------------------
	.section	.nv.info,"",@"SHT_CUDA_INFO"
	.align	4


	//----- nvinfo : EIATTR_REGCOUNT
	.align		4
        /*0000*/ 	.byte	0x04, 0x2f
        /*0002*/ 	.short	(.L_1 - .L_0)
	.align		4
.L_0:
        /*0004*/ 	.word	index@(triton_poi_fused_convolution_13)
        /*0008*/ 	.word	0x0000001a


	//----- nvinfo : EIATTR_MIN_STACK_SIZE
	.align		4
.L_1:
        /*000c*/ 	.byte	0x04, 0x12
        /*000e*/ 	.short	(.L_3 - .L_2)
	.align		4
.L_2:
        /*0010*/ 	.word	index@(triton_poi_fused_convolution_13)
        /*0014*/ 	.word	0x00000000


	//----- nvinfo : EIATTR_FRAME_SIZE
	.align		4
.L_3:
        /*0018*/ 	.byte	0x04, 0x11
        /*001a*/ 	.short	(.L_5 - .L_4)
	.align		4
.L_4:
        /*001c*/ 	.word	index@(triton_poi_fused_convolution_13)
        /*0020*/ 	.word	0x00000000


	//----- nvinfo : EIATTR_MIN_STACK_SIZE
	.align		4
.L_5:
        /*0024*/ 	.byte	0x04, 0x12
        /*0026*/ 	.short	(.L_7 - .L_6)
	.align		4
.L_6:
        /*0028*/ 	.word	index@(triton_poi_fused_convolution_13)
        /*002c*/ 	.word	0x00000000
.L_7:


//--------------------- .nv.info.triton_poi_fused_convolution_13 --------------------------
	.section	.nv.info.triton_poi_fused_convolution_13,"",@"SHT_CUDA_INFO"
	.sectionflags	@""
	.align	4


	//----- nvinfo : EIATTR_CUDA_API_VERSION
	.align		4
        /*0000*/ 	.byte	0x04, 0x37
        /*0002*/ 	.short	(.L_9 - .L_8)
.L_8:
        /*0004*/ 	.word	0x0000007c


	//----- nvinfo : EIATTR_KPARAM_INFO
	.align		4
.L_9:
        /*0008*/ 	.byte	0x04, 0x17
        /*000a*/ 	.short	(.L_11 - .L_10)
.L_10:
        /*000c*/ 	.word	0x00000000
        /*0010*/ 	.short	0x0003
        /*0012*/ 	.short	0x0014
        /*0014*/ 	.byte	0x00, 0xf0, 0x11, 0x00


	//----- nvinfo : EIATTR_KPARAM_INFO
	.align		4
.L_11:
        /*0018*/ 	.byte	0x04, 0x17
        /*001a*/ 	.short	(.L_13 - .L_12)
.L_12:
        /*001c*/ 	.word	0x00000000
        /*0020*/ 	.short	0x0002
        /*0022*/ 	.short	0x0010
        /*0024*/ 	.byte	0x00, 0xf0, 0x11, 0x00


	//----- nvinfo : EIATTR_KPARAM_INFO
	.align		4
.L_13:
        /*0028*/ 	.byte	0x04, 0x17
        /*002a*/ 	.short	(.L_15 - .L_14)
.L_14:
        /*002c*/ 	.word	0x00000000
        /*0030*/ 	.short	0x0001
        /*0032*/ 	.short	0x0008
        /*0034*/ 	.byte	0x00, 0xf4, 0x21, 0x00


	//----- nvinfo : EIATTR_KPARAM_INFO
	.align		4
.L_15:
        /*0038*/ 	.byte	0x04, 0x17
        /*003a*/ 	.short	(.L_17 - .L_16)
.L_16:
        /*003c*/ 	.word	0x00000000
        /*0040*/ 	.short	0x0000
        /*0042*/ 	.short	0x0000
        /*0044*/ 	.byte	0x00, 0xf4, 0x21, 0x00


	//----- nvinfo : EIATTR_SPARSE_MMA_MASK
	.align		4
.L_17:
        /*0048*/ 	.byte	0x03, 0x50
        /*004a*/ 	.short	0x0000


	//----- nvinfo : EIATTR_MAXREG_COUNT
	.align		4
        /*004c*/ 	.byte	0x03, 0x1b
        /*004e*/ 	.short	0x00ff


	//----- nvinfo : EIATTR_EXIT_INSTR_OFFSETS
	.align		4
        /*0050*/ 	.byte	0x04, 0x1c
        /*0052*/ 	.short	(.L_19 - .L_18)


	//   ....[0]....
.L_18:
        /*0054*/ 	.word	0x000005a0


	//   ....[1]....
        /*0058*/ 	.word	0x000005f0


	//----- nvinfo : EIATTR_REQNTID
	.align		4
.L_19:
        /*005c*/ 	.byte	0x04, 0x10
        /*005e*/ 	.short	(.L_21 - .L_20)
.L_20:
        /*0060*/ 	.word	0x00000080
        /*0064*/ 	.word	0x00000001
        /*0068*/ 	.word	0x00000001


	//----- nvinfo : EIATTR_CBANK_PARAM_SIZE
	.align		4
.L_21:
        /*006c*/ 	.byte	0x03, 0x19
        /*006e*/ 	.short	0x0018


	//----- nvinfo : EIATTR_PARAM_CBANK
	.align		4
        /*0070*/ 	.byte	0x04, 0x0a
        /*0072*/ 	.short	(.L_23 - .L_22)
	.align		4
.L_22:
        /*0074*/ 	.word	index@(.nv.constant0.triton_poi_fused_convolution_13)
        /*0078*/ 	.short	0x0210
        /*007a*/ 	.short	0x0018


	//----- nvinfo : EIATTR_SW_WAR
	.align		4
.L_23:
        /*007c*/ 	.byte	0x04, 0x36
        /*007e*/ 	.short	(.L_25 - .L_24)
.L_24:
        /*0080*/ 	.word	0x00000008
.L_25:


//--------------------- .nv.callgraph             --------------------------
	.section	.nv.callgraph,"",@"SHT_CUDA_CALLGRAPH"
	.align	4
	.sectionentsize	8
	.align		4
        /*0000*/ 	.word	0x00000000
	.align		4
        /*0004*/ 	.word	0xffffffff
	.align		4
        /*0008*/ 	.word	0x00000000
	.align		4
        /*000c*/ 	.word	0xfffffffe
	.align		4
        /*0010*/ 	.word	0x00000000
	.align		4
        /*0014*/ 	.word	0xfffffffd
	.align		4
        /*0018*/ 	.word	0x00000000
	.align		4
        /*001c*/ 	.word	0xfffffffc


//--------------------- .text.triton_poi_fused_convolution_13 --------------------------
	.section	.text.triton_poi_fused_convolution_13,"ax",@progbits
	.sectionflags	@"SHF_BARRIERS=1"
	.align	128
        .global         triton_poi_fused_convolution_13
        .type           triton_poi_fused_convolution_13,@function
        .size           triton_poi_fused_convolution_13,(.L_x_1 - triton_poi_fused_convolution_13)
        .other          triton_poi_fused_convolution_13,@"STO_CUDA_ENTRY STV_DEFAULT"
triton_poi_fused_convolution_13:
.text.triton_poi_fused_convolution_13:
[----:B------:R-:W0:Y:S02]  /*0000*/  LDC R1, c[0x0][0x28] ;  /* 0x00000a00ff017b82 */ /* 0x000e240000000800 */
[----:B------:R-:W1:Y:S01]  /*0010*/  S2R R16, SR_TID.X ;  /* 0x0000000000107919 */ /* 0x000e620000002100 */
[----:B------:R-:W2:Y:S01]  /*0020*/  LDC.64 R8, c[0x0][0x210] ;  /* 0x00008400ff087b82 */ /* 0x000ea20000000a00 */
[----:B------:R-:W-:Y:S01]  /*0030*/  ULDC.64 UR6, c[0x0][0x208] ;  /* 0x0000820000067ab9 */ /* 0x000fe20000000a00 */
[----:B------:R-:W3:Y:S01]  /*0040*/  S2R R0, SR_CTAID.Y ;  /* 0x0000000000007919 */ /* 0x000ee20000002600 */
[----:B------:R-:W4:Y:S01]  /*0050*/  S2R R3, SR_CTAID.X ;  /* 0x0000000000037919 */ /* 0x000f220000002500 */
[----:B-1----:R-:W-:Y:S01]  /*0060*/  SHF.R.U32.HI R13, RZ, 0x4, R16 ;  /* 0x00000004ff0d7819 */ /* 0x002fe20000011610 */
[----:B---3--:R-:W-:-:S03]  /*0070*/  IMAD.SHL.U32 R2, R0, 0x10, RZ ;  /* 0x0000001000027824 */ /* 0x008fc600078e00ff */
[----:B------:R-:W-:Y:S02]  /*0080*/  SGXT.U32 R13, R13, 0x3 ;  /* 0x000000030d0d781a */ /* 0x000fe40000000000 */
[----:B------:R-:W-:Y:S01]  /*0090*/  SHF.R.S32.HI R7, RZ, 0x1b, R0 ;  /* 0x0000001bff077819 */ /* 0x000fe20000011400 */
[----:B----4-:R-:W-:Y:S01]  /*00a0*/  IMAD.SHL.U32 R0, R3, 0x40, RZ ;  /* 0x0000004003007824 */ /* 0x010fe200078e00ff */
[----:B------:R-:W-:Y:S01]  /*00b0*/  LOP3.LUT R4, R2, R13, RZ, 0xfc, !PT ;  /* 0x0000000d02047212 */ /* 0x000fe200078efcff */
[----:B------:R-:W-:Y:S01]  /*00c0*/  IMAD.SHL.U32 R3, R16, 0x4, RZ ;  /* 0x0000000410037824 */ /* 0x000fe200078e00ff */
[----:B------:R-:W-:Y:S02]  /*00d0*/  SGXT R7, R7, 0x1 ;  /* 0x000000010707781a */ /* 0x000fe40000000200 */
[----:B------:R-:W-:Y:S02]  /*00e0*/  SHF.R.S32.HI R5, RZ, 0x1f, R4 ;  /* 0x0000001fff057819 */ /* 0x000fe40000011404 */
[----:B------:R-:W-:-:S02]  /*00f0*/  LOP3.LUT R10, R2, 0x8, R13, 0xfe, !PT ;  /* 0x00000008020a7812 */ /* 0x000fc400078efe0d */
[----:B------:R-:W-:Y:S02]  /*0100*/  LEA.HI R5, R5, R4, RZ, 0x2 ;  /* 0x0000000405057211 */ /* 0x000fe400078f10ff */
[----:B------:R-:W-:Y:S02]  /*0110*/  LEA.HI R6, R7, R10, RZ, 0x2 ;  /* 0x0000000a07067211 */ /* 0x000fe400078f10ff */
[----:B------:R-:W-:Y:S02]  /*0120*/  LOP3.LUT R12, R0, 0x3c, R3, 0xf8, !PT ;  /* 0x0000003c000c7812 */ /* 0x000fe400078ef803 */
[C---:B------:R-:W-:Y:S01]  /*0130*/  LOP3.LUT R7, R5.reuse, 0xfffffc, RZ, 0xc0, !PT ;  /* 0x00fffffc05077812 */ /* 0x040fe200078ec0ff */
[----:B------:R-:W-:Y:S01]  /*0140*/  IMAD.SHL.U32 R11, R6, 0x200, RZ ;  /* 0x00000200060b7824 */ /* 0x000fe200078e00ff */
[C---:B------:R-:W-:Y:S01]  /*0150*/  ISETP.GE.AND P0, PT, R12.reuse, 0x100, PT ;  /* 0x000001000c00780c */ /* 0x040fe20003f06270 */
[----:B------:R-:W-:Y:S02]  /*0160*/  IMAD.SHL.U32 R5, R5, 0x200, RZ ;  /* 0x0000020005057824 */ /* 0x000fe400078e00ff */
[----:B------:R-:W-:Y:S01]  /*0170*/  VIADD R6, R12, 0x400 ;  /* 0x000004000c067836 */ /* 0x000fe20000000000 */
[----:B------:R-:W-:Y:S01]  /*0180*/  LOP3.LUT R14, R11, 0xfffff800, RZ, 0xc0, !PT ;  /* 0xfffff8000b0e7812 */ /* 0x000fe200078ec0ff */
[----:B------:R-:W-:Y:S01]  /*0190*/  IMAD.IADD R7, R4, 0x1, -R7 ;  /* 0x0000000104077824 */ /* 0x000fe200078e0a07 */
[----:B------:R-:W-:-:S02]  /*01a0*/  LOP3.LUT R12, R5, 0xfffff800, RZ, 0xc0, !PT ;  /* 0xfffff800050c7812 */ /* 0x000fc400078ec0ff */
[----:B------:R-:W-:Y:S01]  /*01b0*/  ISETP.LT.AND P1, PT, R4, 0x10, !P0 ;  /* 0x000000100400780c */ /* 0x000fe20004721270 */
[C---:B------:R-:W-:Y:S01]  /*01c0*/  IMAD R5, R7.reuse, 0x100, R6 ;  /* 0x0000010007057824 */ /* 0x040fe200078e0206 */
[----:B------:R-:W-:Y:S01]  /*01d0*/  ISETP.LT.AND P0, PT, R10, 0x10, !P0 ;  /* 0x000000100a00780c */ /* 0x000fe20004701270 */
[----:B------:R-:W-:Y:S02]  /*01e0*/  IMAD R7, R7, 0x100, R14 ;  /* 0x0000010007077824 */ /* 0x000fe400078e020e */
[----:B------:R-:W-:Y:S01]  /*01f0*/  IMAD.IADD R15, R5, 0x1, R12 ;  /* 0x00000001050f7824 */ /* 0x000fe200078e020c */
[----:B------:R-:W-:Y:S01]  /*0200*/  CS2R R4, SRZ ;  /* 0x0000000000047805 */ /* 0x000fe2000001ff00 */
[----:B------:R-:W-:Y:S01]  /*0210*/  IMAD.IADD R19, R6, 0x1, R7 ;  /* 0x0000000106137824 */ /* 0x000fe200078e0207 */
[----:B------:R-:W-:Y:S01]  /*0220*/  CS2R R6, SRZ ;  /* 0x0000000000067805 */ /* 0x000fe2000001ff00 */
[----:B--2---:R-:W-:Y:S01]  /*0230*/  IMAD.WIDE R14, R15, 0x4, R8 ;  /* 0x000000040f0e7825 */ /* 0x004fe200078e0208 */
[----:B------:R-:W-:-:S03]  /*0240*/  CS2R R10, SRZ ;  /* 0x00000000000a7805 */ /* 0x000fc6000001ff00 */
[----:B------:R-:W-:Y:S01]  /*0250*/  IMAD.WIDE R18, R19, 0x4, R8 ;  /* 0x0000000413127825 */ /* 0x000fe200078e0208 */
[----:B------:R-:W-:Y:S01]  /*0260*/  CS2R R8, SRZ ;  /* 0x0000000000087805 */ /* 0x000fe2000001ff00 */
[----:B------:R-:W2:Y:S05]  /*0270*/  @P1 LDG.E.EL.128 R4, desc[UR6][R14.64] ;  /* 0x000000060e041981 */ /* 0x000eaa000c2e1d00 */
[----:B------:R1:W3:Y:S01]  /*0280*/  @P0 LDG.E.EL.128 R8, desc[UR6][R18.64] ;  /* 0x0000000612080981 */ /* 0x0002e2000c2e1d00 */
[----:B------:R-:W4:Y:S01]  /*0290*/  S2UR UR5, SR_CgaCtaId ;  /* 0x00000000000579c3 */ /* 0x000f220000008800 */
[----:B------:R-:W-:Y:S01]  /*02a0*/  IMAD.SHL.U32 R12, R16, 0x40, RZ ;  /* 0x00000040100c7824 */ /* 0x000fe200078e00ff */
[----:B------:R-:W-:Y:S01]  /*02b0*/  UMOV UR4, 0x400 ;  /* 0x0000040000047882 */ /* 0x000fe20000000000 */
[----:B------:R-:W-:-:S02]  /*02c0*/  LOP3.LUT R17, R3, 0x1fc, RZ, 0xc0, !PT ;  /* 0x000001fc03117812 */ /* 0x000fc400078ec0ff */
[----:B------:R-:W-:Y:S02]  /*02d0*/  LOP3.LUT R2, R2, 0xc, R3, 0xf8, !PT ;  /* 0x0000000c02027812 */ /* 0x000fe400078ef803 */
[----:B------:R-:W-:Y:S02]  /*02e0*/  LOP3.LUT R12, R12, 0x3c0, RZ, 0xc0, !PT ;  /* 0x000003c00c0c7812 */ /* 0x000fe400078ec0ff */
[----:B-1----:R-:W-:Y:S02]  /*02f0*/  LOP3.LUT R18, R16, 0x7c, RZ, 0xc0, !PT ;  /* 0x0000007c10127812 */ /* 0x002fe400078ec0ff */
[C---:B------:R-:W-:Y:S02]  /*0300*/  LOP3.LUT R13, R12.reuse, R13, RZ, 0xfc, !PT ;  /* 0x0000000d0c0d7212 */ /* 0x040fe400078efcff */
[C---:B------:R-:W-:Y:S01]  /*0310*/  LOP3.LUT R14, R12.reuse, 0x10, RZ, 0xfc, !PT ;  /* 0x000000100c0e7812 */ /* 0x040fe200078efcff */
[----:B------:R-:W-:Y:S01]  /*0320*/  IMAD.IADD R18, R17, 0x1, R18 ;  /* 0x0000000111127824 */ /* 0x000fe200078e0212 */
[----:B------:R-:W-:-:S02]  /*0330*/  LOP3.LUT R20, R12, 0x20, RZ, 0xfc, !PT ;  /* 0x000000200c147812 */ /* 0x000fc400078efcff */
[C---:B------:R-:W-:Y:S02]  /*0340*/  LOP3.LUT R22, R12.reuse, 0x30, RZ, 0xfc, !PT ;  /* 0x000000300c167812 */ /* 0x040fe400078efcff */
[-C--:B------:R-:W-:Y:S02]  /*0350*/  LEA.HI R12, R12, R13.reuse, RZ, 0x1e ;  /* 0x0000000d0c0c7211 */ /* 0x080fe400078ff0ff */
[-C--:B------:R-:W-:Y:S02]  /*0360*/  LEA.HI R14, R14, R13.reuse, RZ, 0x1e ;  /* 0x0000000d0e0e7211 */ /* 0x080fe400078ff0ff */
[-C--:B------:R-:W-:Y:S01]  /*0370*/  LEA.HI R15, R20, R13.reuse, RZ, 0x1e ;  /* 0x0000000d140f7211 */ /* 0x080fe200078ff0ff */
[----:B----4-:R-:W-:Y:S01]  /*0380*/  UPRMT UR4, UR5, 0x654, UR4 ;  /* 0x0000065405047896 */ /* 0x010fe20008000004 */
[----:B------:R-:W-:Y:S02]  /*0390*/  LEA.HI R22, R22, R13, RZ, 0x1e ;  /* 0x0000000d16167211 */ /* 0x000fe400078ff0ff */
[----:B------:R-:W-:-:S03]  /*03a0*/  ISETP.GE.AND P0, PT, R2, 0x10, PT ;  /* 0x000000100200780c */ /* 0x000fc60003f06270 */
[----:B------:R-:W-:Y:S02]  /*03b0*/  LEA R21, R12, UR4, 0x2 ;  /* 0x000000040c157c11 */ /* 0x000fe4000f8e10ff */
[----:B------:R-:W-:Y:S02]  /*03c0*/  LEA R20, R14, UR4, 0x2 ;  /* 0x000000040e147c11 */ /* 0x000fe4000f8e10ff */
[----:B------:R-:W-:Y:S02]  /*03d0*/  LEA R23, R15, UR4, 0x2 ;  /* 0x000000040f177c11 */ /* 0x000fe4000f8e10ff */
[----:B------:R-:W-:Y:S02]  /*03e0*/  LEA R22, R22, UR4, 0x2 ;  /* 0x0000000416167c11 */ /* 0x000fe4000f8e10ff */
[----:B------:R-:W-:Y:S02]  /*03f0*/  LEA R12, R18, UR4, 0x2 ;  /* 0x00000004120c7c11 */ /* 0x000fe4000f8e10ff */
[----:B------:R-:W1:Y:S01]  /*0400*/  LDC.64 R18, c[0x0][0x218] ;  /* 0x00008600ff127b82 */ /* 0x000e620000000a00 */
[----:B--2---:R2:W-:Y:S04]  /*0410*/  STS [R21], R4 ;  /* 0x0000000415007388 */ /* 0x0045e80000000800 */
[----:B------:R4:W-:Y:S04]  /*0420*/  STS [R20+0x40], R5 ;  /* 0x0000400514007388 */ /* 0x0009e80000000800 */
[----:B------:R-:W-:Y:S01]  /*0430*/  STS [R23+0x80], R6 ;  /* 0x0000800617007388 */ /* 0x000fe20000000800 */
[----:B--2---:R-:W-:-:S03]  /*0440*/  IMAD.SHL.U32 R4, R2, 0x100, RZ ;  /* 0x0000010002047824 */ /* 0x004fc600078e00ff */
[----:B------:R-:W-:Y:S01]  /*0450*/  STS [R22+0xc0], R7 ;  /* 0x0000c00716007388 */ /* 0x000fe20000000800 */
[----:B----4-:R-:W-:-:S03]  /*0460*/  SHF.R.U32.HI R5, RZ, 0x2, R16 ;  /* 0x00000002ff057819 */ /* 0x010fc60000011610 */
[----:B---3--:R-:W-:Y:S01]  /*0470*/  STS [R21+0x20], R8 ;  /* 0x0000200815007388 */ /* 0x008fe20000000800 */
[----:B------:R-:W-:-:S03]  /*0480*/  SGXT.U32 R5, R5, 0x5 ;  /* 0x000000050505781a */ /* 0x000fc60000000000 */
[----:B------:R-:W-:Y:S01]  /*0490*/  STS [R20+0x60], R9 ;  /* 0x0000600914007388 */ /* 0x000fe20000000800 */
[----:B------:R-:W-:-:S03]  /*04a0*/  LOP3.LUT R5, R0, R5, RZ, 0xfc, !PT ;  /* 0x0000000500057212 */ /* 0x000fc600078efcff */
[----:B------:R-:W-:Y:S01]  /*04b0*/  STS [R23+0xa0], R10 ;  /* 0x0000a00a17007388 */ /* 0x000fe20000000800 */
[----:B------:R-:W-:Y:S02]  /*04c0*/  LOP3.LUT R0, R17, 0x200, RZ, 0xfc, !PT ;  /* 0x0000020011007812 */ /* 0x000fe400078efcff */
[C---:B------:R-:W-:Y:S01]  /*04d0*/  ISETP.LT.AND P1, PT, R5.reuse, 0x100, !P0 ;  /* 0x000001000500780c */ /* 0x040fe20004721270 */
[----:B------:R-:W-:Y:S01]  /*04e0*/  STS [R22+0xe0], R11 ;  /* 0x0000e00b16007388 */ /* 0x000fe20000000800 */
[----:B------:R-:W-:Y:S01]  /*04f0*/  SHF.R.U32.HI R2, RZ, 0x2, R0 ;  /* 0x00000002ff027819 */ /* 0x000fe20000011600 */
[C---:B------:R-:W-:Y:S01]  /*0500*/  IMAD R3, R5.reuse, 0x4, R4 ;  /* 0x0000000405037824 */ /* 0x040fe200078e0204 */
[----:B------:R-:W-:Y:S01]  /*0510*/  LOP3.LUT R0, R5, 0x20, RZ, 0xfc, !PT ;  /* 0x0000002005007812 */ /* 0x000fe200078efcff */
[----:B------:R-:W-:Y:S01]  /*0520*/  BAR.SYNC.DEFER_BLOCKING 0x0 ;  /* 0x0000000000007b1d */ /* 0x000fe20000010000 */
[----:B------:R-:W-:Y:S02]  /*0530*/  LOP3.LUT R2, R2, 0xfc, RZ, 0xc0, !PT ;  /* 0x000000fc02027812 */ /* 0x000fe400078ec0ff */
[----:B------:R-:W-:-:S03]  /*0540*/  ISETP.LT.AND P0, PT, R0, 0x100, !P0 ;  /* 0x000001000000780c */ /* 0x000fc60004701270 */
[----:B------:R-:W-:Y:S02]  /*0550*/  IMAD.IADD R17, R17, 0x1, R2 ;  /* 0x0000000111117824 */ /* 0x000fe400078e0202 */
[----:B-1----:R-:W-:-:S03]  /*0560*/  IMAD.WIDE R2, R3, 0x4, R18 ;  /* 0x0000000403027825 */ /* 0x002fc600078e0212 */
[----:B------:R-:W-:Y:S01]  /*0570*/  LEA R17, R17, UR4, 0x2 ;  /* 0x0000000411117c11 */ /* 0x000fe2000f8e10ff */
[----:B------:R-:W1:Y:S04]  /*0580*/  LDS.128 R12, [R12] ;  /* 0x000000000c0c7984 */ /* 0x000e680000000c00 */
[----:B-1----:R1:W-:Y:S01]  /*0590*/  @P1 STG.E.128 desc[UR6][R2.64], R12 ;  /* 0x0000000c02001986 */ /* 0x0023e2000c101d06 */
[----:B------:R-:W-:Y:S05]  /*05a0*/  @!P0 EXIT ;  /* 0x000000000000894d */ /* 0x000fea0003800000 */
[----:B------:R-:W0:Y:S01]  /*05b0*/  LDS.128 R8, [R17+0x800] ;  /* 0x0008000011087984 */ /* 0x000e220000000c00 */
[----:B-1----:R-:W-:-:S04]  /*05c0*/  IMAD R3, R0, 0x4, R4 ;  /* 0x0000000400037824 */ /* 0x002fc800078e0204 */
[----:B------:R-:W-:-:S05]  /*05d0*/  IMAD.WIDE R18, R3, 0x4, R18 ;  /* 0x0000000403127825 */ /* 0x000fca00078e0212 */
[----:B0-----:R-:W-:Y:S01]  /*05e0*/  STG.E.128 desc[UR6][R18.64], R8 ;  /* 0x0000000812007986 */ /* 0x001fe2000c101d06 */
[----:B------:R-:W-:Y:S05]  /*05f0*/  EXIT ;  /* 0x000000000000794d */ /* 0x000fea0003800000 */
.L_x_0:
[----:B------:R-:W-:-:S00]  /*0600*/  BRA `(.L_x_0) ;  /* 0xfffffffc00fc7947 */ /* 0x000fc0000383ffff */
[----:B------:R-:W-:-:S00]  /*0610*/  NOP ;  /* 0x0000000000007918 */ /* 0x000fc00000000000 */
        /* <DEDUP_REMOVED lines=14> */
.L_x_1:


//--------------------- .nv.shared.triton_poi_fused_convolution_13 --------------------------
	.section	.nv.shared.triton_poi_fused_convolution_13,"aw",@nobits
	.sectionflags	@""
	.align	16
	.zero		1024


//--------------------- .nv.constant0.triton_poi_fused_convolution_13 --------------------------
	.section	.nv.constant0.triton_poi_fused_convolution_13,"a",@progbits
	.sectionflags	@""
	.align	4
.nv.constant0.triton_poi_fused_convolution_13:
	.zero		552
